//
// Generated by NVIDIA NVVM Compiler
//
// Compiler Build ID: CL-36424714
// Cuda compilation tools, release 13.0, V13.0.88
// Based on NVVM 20.0.0
//

.version 9.0
.target sm_100
.address_size 64

	// .globl	_Z14memcopy_kernelPhPKhi

.visible .entry _Z14memcopy_kernelPhPKhi(
	.param .u64 .ptr .align 1 _Z14memcopy_kernelPhPKhi_param_0,
	.param .u64 .ptr .align 1 _Z14memcopy_kernelPhPKhi_param_1,
	.param .u32 _Z14memcopy_kernelPhPKhi_param_2
)
{
	.reg .pred 	%p<2>;
	.reg .b16 	%rs<2>;
	.reg .b32 	%r<6>;
	.reg .b64 	%rd<8>;

	ld.param.u64 	%rd1, [_Z14memcopy_kernelPhPKhi_param_0];
	ld.param.u64 	%rd2, [_Z14memcopy_kernelPhPKhi_param_1];
	ld.param.u32 	%r2, [_Z14memcopy_kernelPhPKhi_param_2];
	mov.u32 	%r3, %ctaid.x;
	mov.u32 	%r4, %ntid.x;
	mov.u32 	%r5, %tid.x;
	mad.lo.s32 	%r1, %r3, %r4, %r5;
	setp.ge.s32 	%p1, %r1, %r2;
	@%p1 bra 	$L__BB0_2;
	cvta.to.global.u64 	%rd3, %rd2;
	cvta.to.global.u64 	%rd4, %rd1;
	cvt.s64.s32 	%rd5, %r1;
	add.s64 	%rd6, %rd3, %rd5;
	ld.global.u8 	%rs1, [%rd6];
	add.s64 	%rd7, %rd4, %rd5;
	st.global.u8 	[%rd7], %rs1;
$L__BB0_2:
	ret;

}


// ===== COMPILED SASS (sm_100) =====

	.target	sm_100

	.elftype	@"ET_EXEC"


//--------------------- .note.nv.tkinfo           --------------------------
	.section	.note.nv.tkinfo,"",@"SHT_NOTE"
	.sectionflags	@"SHF_NOTE_NV_TKINFO"
	.tkinfo
        /*0018*/ 	.word	0x00000002
        /*0030*/ 	.string	""
        /*0030*/ 	.string	"ptxas"
        /*0030*/ 	.string	"Cuda compilation tools, release 13.0, V13.0.88"
        /*0030*/ 	.string	"Build cuda_13.0.r13.0/compiler.36424714_0"
        /*0030*/ 	.string	"-arch sm_100 -m 64 "



//--------------------- .note.nv.cuinfo           --------------------------
	.section	.note.nv.cuinfo,"",@"SHT_NOTE"
	.sectionflags	@"SHF_NOTE_NV_CUINFO"
        /*0018*/ 	.short	0x0002
        /*001a*/ 	.short	0x0064
        /*001c*/ 	.short	0x0082
	.zero		2


//--------------------- .nv.info                  --------------------------
	.section	.nv.info,"",@"SHT_CUDA_INFO"
	.align	4


	//----- nvinfo : EIATTR_REGCOUNT
	.align		4
        /*0000*/ 	.byte	0x04, 0x2f
        /*0002*/ 	.short	(.L_1 - .L_0)
	.align		4
.L_0:
        /*0004*/ 	.word	index@(_Z14memcopy_kernelPhPKhi)
        /*0008*/ 	.word	0x00000008


	//----- nvinfo : EIATTR_FRAME_SIZE
	.align		4
.L_1:
        /*000c*/ 	.byte	0x04, 0x11
        /*000e*/ 	.short	(.L_3 - .L_2)
	.align		4
.L_2:
        /*0010*/ 	.word	index@(_Z14memcopy_kernelPhPKhi)
        /*0014*/ 	.word	0x00000000


	//----- nvinfo : EIATTR_MIN_STACK_SIZE
	.align		4
.L_3:
        /*0018*/ 	.byte	0x04, 0x12
        /*001a*/ 	.short	(.L_5 - .L_4)
	.align		4
.L_4:
        /*001c*/ 	.word	index@(_Z14memcopy_kernelPhPKhi)
        /*0020*/ 	.word	0x00000000
.L_5:


//--------------------- .nv.compat                --------------------------
	.section	.nv.compat,"",@"SHT_CUDA_COMPAT_INFO"
	.align	4
        /*0000*/ 	.byte	0x02, 0x09, 0x00, 0x00, 0x02, 0x02, 0x01, 0x00, 0x02, 0x05, 0x05, 0x00, 0x03, 0x07, 0x01, 0x01
        /*0010*/ 	.byte	0x02, 0x03, 0x00, 0x00, 0x02, 0x06, 0x01, 0x00, 0x04, 0x0b, 0x08, 0x00, 0x09, 0x00, 0x00, 0x00
        /*0020*/ 	.byte	0x00, 0x00, 0x00, 0x00


//--------------------- .nv.info._Z14memcopy_kernelPhPKhi --------------------------
	.section	.nv.info._Z14memcopy_kernelPhPKhi,"",@"SHT_CUDA_INFO"
	.sectionflags	@""
	.align	4


	//----- nvinfo : EIATTR_CUDA_API_VERSION
	.align		4
        /*0000*/ 	.byte	0x04, 0x37
        /*0002*/ 	.short	(.L_7 - .L_6)
.L_6:
        /*0004*/ 	.word	0x00000082


	//----- nvinfo : EIATTR_KPARAM_INFO
	.align		4
.L_7:
        /*0008*/ 	.byte	0x04, 0x17
        /*000a*/ 	.short	(.L_9 - .L_8)
.L_8:
        /*000c*/ 	.word	0x00000000
        /*0010*/ 	.short	0x0002
        /*0012*/ 	.short	0x0010
        /*0014*/ 	.byte	0x00, 0xf0, 0x11, 0x00


	//----- nvinfo : EIATTR_KPARAM_INFO
	.align		4
.L_9:
        /*0018*/ 	.byte	0x04, 0x17
        /*001a*/ 	.short	(.L_11 - .L_10)
.L_10:
        /*001c*/ 	.word	0x00000000
        /*0020*/ 	.short	0x0001
        /*0022*/ 	.short	0x0008
        /*0024*/ 	.byte	0x00, 0xf5, 0x21, 0x00


	//----- nvinfo : EIATTR_KPARAM_INFO
	.align		4
.L_11:
        /*0028*/ 	.byte	0x04, 0x17
        /*002a*/ 	.short	(.L_13 - .L_12)
.L_12:
        /*002c*/ 	.word	0x00000000
        /*0030*/ 	.short	0x0000
        /*0032*/ 	.short	0x0000
        /*0034*/ 	.byte	0x00, 0xf5, 0x21, 0x00


	//----- nvinfo : EIATTR_SPARSE_MMA_MASK
	.align		4
.L_13:
        /*0038*/ 	.byte	0x03, 0x50
        /*003a*/ 	.short	0x0000


	//----- nvinfo : EIATTR_MAXREG_COUNT
	.align		4
        /*003c*/ 	.byte	0x03, 0x1b
        /*003e*/ 	.short	0x00ff


	//----- nvinfo : EIATTR_MERCURY_ISA_VERSION
	.align		4
        /*0040*/ 	.byte	0x03, 0x5f
        /*0042*/ 	.short	0x0101


	//----- nvinfo : EIATTR_VRC_CTA_INIT_COUNT
	.align		4
        /*0044*/ 	.byte	0x02, 0x4a
	.zero		1
	.zero		1


	//----- nvinfo : EIATTR_EXIT_INSTR_OFFSETS
	.align		4
        /*0048*/ 	.byte	0x04, 0x1c
        /*004a*/ 	.short	(.L_15 - .L_14)


	//   ....[0]....
.L_14:
        /*004c*/ 	.word	0x00000070


	//   ....[1]....
        /*0050*/ 	.word	0x00000110


	//----- nvinfo : EIATTR_CBANK_PARAM_SIZE
	.align		4
.L_15:
        /*0054*/ 	.byte	0x03, 0x19
        /*0056*/ 	.short	0x0014


	//----- nvinfo : EIATTR_PARAM_CBANK
	.align		4
        /*0058*/ 	.byte	0x04, 0x0a
        /*005a*/ 	.short	(.L_17 - .L_16)
	.align		4
.L_16:
        /*005c*/ 	.word	index@(.nv.constant0._Z14memcopy_kernelPhPKhi)
        /*0060*/ 	.short	0x0380
        /*0062*/ 	.short	0x0014


	//----- nvinfo : EIATTR_SW_WAR
	.align		4
.L_17:
        /*0064*/ 	.byte	0x04, 0x36
        /*0066*/ 	.short	(.L_19 - .L_18)
.L_18:
        /*0068*/ 	.word	0x00000008
.L_19:


//--------------------- .nv.callgraph             --------------------------
	.section	.nv.callgraph,"",@"SHT_CUDA_CALLGRAPH"
	.align	4
	.sectionentsize	8
	.align		4
        /*0000*/ 	.word	0x00000000
	.align		4
        /*0004*/ 	.word	0xffffffff
	.align		4
        /*0008*/ 	.word	0x00000000
	.align		4
        /*000c*/ 	.word	0xfffffffe
	.align		4
        /*0010*/ 	.word	0x00000000
	.align		4
        /*0014*/ 	.word	0xfffffffd
	.align		4
        /*0018*/ 	.word	0x00000000
	.align		4
        /*001c*/ 	.word	0xfffffffc


//--------------------- .text._Z14memcopy_kernelPhPKhi --------------------------
	.section	.text._Z14memcopy_kernelPhPKhi,"ax",@progbits
	.align	128
        .global         _Z14memcopy_kernelPhPKhi
        .type           _Z14memcopy_kernelPhPKhi,@function
        .size           _Z14memcopy_kernelPhPKhi,(.L_x_1 - _Z14memcopy_kernelPhPKhi)
        .other          _Z14memcopy_kernelPhPKhi,@"STO_CUDA_ENTRY STV_DEFAULT"
_Z14memcopy_kernelPhPKhi:
.text._Z14memcopy_kernelPhPKhi:
[----:B------:R-:W-:Y:S01]  /*0000*/  LDC R1, c[0x0][0x37c] ;  /* 0x0000df00ff017b82 */ /* 0x000fe20000000800 */
[----:B------:R-:W0:Y:S07]  /*0010*/  S2R R3, SR_TID.X ;  /* 0x0000000000037919 */ /* 0x000e2e0000002100 */
[----:B------:R-:W0:Y:S01]  /*0020*/  S2UR UR4, SR_CTAID.X ;  /* 0x00000000000479c3 */ /* 0x000e220000002500 */
[----:B------:R-:W1:Y:S07]  /*0030*/  LDCU UR5, c[0x0][0x390] ;  /* 0x00007200ff0577ac */ /* 0x000e6e0008000800 */
[----:B------:R-:W0:Y:S02]  /*0040*/  LDC R4, c[0x0][0x360] ;  /* 0x0000d800ff047b82 */ /* 0x000e240000000800 */
[----:B0-----:R-:W-:-:S05]  /*0050*/  IMAD R4, R4, UR4, R3 ;  /* 0x0000000404047c24 */ /* 0x001fca000f8e0203 */
[----:B-1----:R-:W-:-:S13]  /*0060*/  ISETP.GE.AND P0, PT, R4, UR5, PT ;  /* 0x0000000504007c0c */ /* 0x002fda000bf06270 */
[----:B------:R-:W-:Y:S05]  /*0070*/  @P0 EXIT ;  /* 0x000000000000094d */ /* 0x000fea0003800000 */
[----:B------:R-:W0:Y:S01]  /*0080*/  LDCU.128 UR8, c[0x0][0x380] ;  /* 0x00007000ff0877ac */ /* 0x000e220008000c00 */
[----:B------:R-:W-:Y:S01]  /*0090*/  SHF.R.S32.HI R0, RZ, 0x1f, R4 ;  /* 0x0000001fff007819 */ /* 0x000fe20000011404 */
[----:B------:R-:W1:Y:S01]  /*00a0*/  LDCU.64 UR4, c[0x0][0x358] ;  /* 0x00006b00ff0477ac */ /* 0x000e620008000a00 */
[----:B0-----:R-:W-:-:S04]  /*00b0*/  IADD3 R2, P0, PT, R4, UR10, RZ ;  /* 0x0000000a04027c10 */ /* 0x001fc8000ff1e0ff */
[----:B------:R-:W-:-:S06]  /*00c0*/  IADD3.X R3, PT, PT, R0, UR11, RZ, P0, !PT ;  /* 0x0000000b00037c10 */ /* 0x000fcc00087fe4ff */
[----:B-1----:R-:W2:Y:S01]  /*00d0*/  LDG.E.U8 R3, desc[UR4][R2.64] ;  /* 0x0000000402037981 */ /* 0x002ea2000c1e1100 */
[----:B------:R-:W-:-:S04]  /*00e0*/  IADD3 R4, P0, PT, R4, UR8, RZ ;  /* 0x0000000804047c10 */ /* 0x000fc8000ff1e0ff */
[----:B------:R-:W-:-:S05]  /*00f0*/  IADD3.X R5, PT, PT, R0, UR9, RZ, P0, !PT ;  /* 0x0000000900057c10 */ /* 0x000fca00087fe4ff */
[----:B--2---:R-:W-:Y:S01]  /*0100*/  STG.E.U8 desc[UR4][R4.64], R3 ;  /* 0x0000000304007986 */ /* 0x004fe2000c101104 */
[----:B------:R-:W-:Y:S05]  /*0110*/  EXIT ;  /* 0x000000000000794d */ /* 0x000fea0003800000 */
.L_x_0:
[----:B------:R-:W-:-:S00]  /*0120*/  BRA `(.L_x_0) ;  /* 0xfffffffc00fc7947 */ /* 0x000fc0000383ffff */
[----:B------:R-:W-:-:S00]  /*0130*/  NOP ;  /* 0x0000000000007918 */ /* 0x000fc00000000000 */
        /* <DEDUP_REMOVED lines=12> */
.L_x_1:


//--------------------- .nv.shared.reserved.0     --------------------------
	.section	.nv.shared.reserved.0,"aw",@nobits
	.weak		__nv_reservedSMEM_offset_0_alias
	.size		__nv_reservedSMEM_offset_0_alias, 0, 64
	.other		__nv_reservedSMEM_offset_0_alias,@"STO_CUDA_RESERVED_SHARED STV_DEFAULT"
__nv_reservedSMEM_offset_0_alias:
	.zero		0
	.zero		64


//--------------------- .nv.constant0._Z14memcopy_kernelPhPKhi --------------------------
	.section	.nv.constant0._Z14memcopy_kernelPhPKhi,"a",@progbits
	.sectionflags	@""
	.align	4
.nv.constant0._Z14memcopy_kernelPhPKhi:
	.zero		916


//--------------------- SYMBOLS --------------------------

	.type		.nv.reservedSmem.offset0,@object
	.size		.nv.reservedSmem.offset0,0x4
